//
// Generated by NVIDIA NVVM Compiler
//
// Compiler Build ID: CL-36424714
// Cuda compilation tools, release 13.0, V13.0.88
// Based on NVVM 20.0.0
//

.version 9.0
.target sm_100
.address_size 64

	// .globl	_Z14matrixMulByGPUPA3000_iS0_
.global .attribute(.managed) .align 4 .b8 a[36000000];
.global .attribute(.managed) .align 4 .b8 b[36000000];
.global .attribute(.managed) .align 4 .b8 c[36000000];
.global .attribute(.managed) .align 4 .u32 count;
// _ZZ14matrixMulByGPUPA3000_iS0_E13shared_memory has been demoted

.visible .entry _Z14matrixMulByGPUPA3000_iS0_(
	.param .u64 .ptr .align 1 _Z14matrixMulByGPUPA3000_iS0__param_0,
	.param .u64 .ptr .align 1 _Z14matrixMulByGPUPA3000_iS0__param_1
)
{
	.reg .pred 	%p<7>;
	.reg .b32 	%r<24>;
	.reg .b64 	%rd<13>;
	// demoted variable
	.shared .align 4 .b8 _ZZ14matrixMulByGPUPA3000_iS0_E13shared_memory[4356];
	ld.param.u64 	%rd1, [_Z14matrixMulByGPUPA3000_iS0__param_0];
	ld.param.u64 	%rd2, [_Z14matrixMulByGPUPA3000_iS0__param_1];
	mov.u32 	%r1, %tid.x;
	mov.u32 	%r9, %ctaid.x;
	mov.u32 	%r10, %ntid.x;
	mul.lo.s32 	%r2, %r9, %r10;
	add.s32 	%r3, %r2, %r1;
	mov.u32 	%r4, %tid.y;
	mov.u32 	%r11, %ctaid.y;
	mov.u32 	%r12, %ntid.y;
	mul.lo.s32 	%r5, %r11, %r12;
	add.s32 	%r13, %r5, %r4;
	setp.gt.s32 	%p1, %r3, 2999;
	setp.gt.u32 	%p2, %r13, 2999;
	or.pred  	%p3, %p1, %p2;
	@%p3 bra 	$L__BB0_2;
	cvta.to.global.u64 	%rd3, %rd1;
	mul.wide.u32 	%rd4, %r13, 12000;
	add.s64 	%rd5, %rd3, %rd4;
	mul.wide.s32 	%rd6, %r3, 4;
	add.s64 	%rd7, %rd5, %rd6;
	ld.global.u32 	%r14, [%rd7];
	mov.u32 	%r15, _ZZ14matrixMulByGPUPA3000_iS0_E13shared_memory;
	mad.lo.s32 	%r16, %r4, 132, %r15;
	shl.b32 	%r17, %r1, 2;
	add.s32 	%r18, %r16, %r17;
	st.shared.u32 	[%r18], %r14;
$L__BB0_2:
	bar.sync 	0;
	add.s32 	%r7, %r5, %r1;
	add.s32 	%r8, %r2, %r4;
	setp.gt.u32 	%p4, %r7, 2999;
	setp.gt.s32 	%p5, %r8, 2999;
	or.pred  	%p6, %p4, %p5;
	@%p6 bra 	$L__BB0_4;
	mov.u32 	%r19, _ZZ14matrixMulByGPUPA3000_iS0_E13shared_memory;
	mad.lo.s32 	%r20, %r1, 132, %r19;
	shl.b32 	%r21, %r4, 2;
	add.s32 	%r22, %r20, %r21;
	ld.shared.u32 	%r23, [%r22];
	cvta.to.global.u64 	%rd8, %rd2;
	mul.wide.s32 	%rd9, %r8, 12000;
	add.s64 	%rd10, %rd8, %rd9;
	mul.wide.u32 	%rd11, %r7, 4;
	add.s64 	%rd12, %rd10, %rd11;
	st.global.u32 	[%rd12], %r23;
$L__BB0_4:
	ret;

}


// ===== COMPILED SASS (sm_100) =====

	.target	sm_100

	.elftype	@"ET_EXEC"


//--------------------- .note.nv.tkinfo           --------------------------
	.section	.note.nv.tkinfo,"",@"SHT_NOTE"
	.sectionflags	@"SHF_NOTE_NV_TKINFO"
	.tkinfo
        /*0018*/ 	.word	0x00000002
        /*0030*/ 	.string	""
        /*0030*/ 	.string	"ptxas"
        /*0030*/ 	.string	"Cuda compilation tools, release 13.0, V13.0.88"
        /*0030*/ 	.string	"Build cuda_13.0.r13.0/compiler.36424714_0"
        /*0030*/ 	.string	"-arch sm_100 -m 64 "



//--------------------- .note.nv.cuinfo           --------------------------
	.section	.note.nv.cuinfo,"",@"SHT_NOTE"
	.sectionflags	@"SHF_NOTE_NV_CUINFO"
        /*0018*/ 	.short	0x0002
        /*001a*/ 	.short	0x0064
        /*001c*/ 	.short	0x0082
	.zero		2


//--------------------- .nv.info                  --------------------------
	.section	.nv.info,"",@"SHT_CUDA_INFO"
	.align	4


	//----- nvinfo : EIATTR_REGCOUNT
	.align		4
        /*0000*/ 	.byte	0x04, 0x2f
        /*0002*/ 	.short	(.L_5 - .L_4)
	.align		4
.L_4:
        /*0004*/ 	.word	index@(_Z14matrixMulByGPUPA3000_iS0_)
        /*0008*/ 	.word	0x00000010


	//----- nvinfo : EIATTR_FRAME_SIZE
	.align		4
.L_5:
        /*000c*/ 	.byte	0x04, 0x11
        /*000e*/ 	.short	(.L_7 - .L_6)
	.align		4
.L_6:
        /*0010*/ 	.word	index@(_Z14matrixMulByGPUPA3000_iS0_)
        /*0014*/ 	.word	0x00000000


	//----- nvinfo : EIATTR_MIN_STACK_SIZE
	.align		4
.L_7:
        /*0018*/ 	.byte	0x04, 0x12
        /*001a*/ 	.short	(.L_9 - .L_8)
	.align		4
.L_8:
        /*001c*/ 	.word	index@(_Z14matrixMulByGPUPA3000_iS0_)
        /*0020*/ 	.word	0x00000000
.L_9:


//--------------------- .nv.compat                --------------------------
	.section	.nv.compat,"",@"SHT_CUDA_COMPAT_INFO"
	.align	4
        /*0000*/ 	.byte	0x02, 0x09, 0x00, 0x00, 0x02, 0x02, 0x01, 0x00, 0x02, 0x05, 0x05, 0x00, 0x03, 0x07, 0x01, 0x01
        /*0010*/ 	.byte	0x02, 0x03, 0x00, 0x00, 0x02, 0x06, 0x01, 0x00, 0x04, 0x0b, 0x08, 0x00, 0x09, 0x00, 0x00, 0x00
        /*0020*/ 	.byte	0x00, 0x00, 0x00, 0x00


//--------------------- .nv.info._Z14matrixMulByGPUPA3000_iS0_ --------------------------
	.section	.nv.info._Z14matrixMulByGPUPA3000_iS0_,"",@"SHT_CUDA_INFO"
	.sectionflags	@""
	.align	4


	//----- nvinfo : EIATTR_CUDA_API_VERSION
	.align		4
        /*0000*/ 	.byte	0x04, 0x37
        /*0002*/ 	.short	(.L_11 - .L_10)
.L_10:
        /*0004*/ 	.word	0x00000082


	//----- nvinfo : EIATTR_KPARAM_INFO
	.align		4
.L_11:
        /*0008*/ 	.byte	0x04, 0x17
        /*000a*/ 	.short	(.L_13 - .L_12)
.L_12:
        /*000c*/ 	.word	0x00000000
        /*0010*/ 	.short	0x0001
        /*0012*/ 	.short	0x0008
        /*0014*/ 	.byte	0x00, 0xf5, 0x21, 0x00


	//----- nvinfo : EIATTR_KPARAM_INFO
	.align		4
.L_13:
        /*0018*/ 	.byte	0x04, 0x17
        /*001a*/ 	.short	(.L_15 - .L_14)
.L_14:
        /*001c*/ 	.word	0x00000000
        /*0020*/ 	.short	0x0000
        /*0022*/ 	.short	0x0000
        /*0024*/ 	.byte	0x00, 0xf5, 0x21, 0x00


	//----- nvinfo : EIATTR_SPARSE_MMA_MASK
	.align		4
.L_15:
        /*0028*/ 	.byte	0x03, 0x50
        /*002a*/ 	.short	0x0000


	//----- nvinfo : EIATTR_MAXREG_COUNT
	.align		4
        /*002c*/ 	.byte	0x03, 0x1b
        /*002e*/ 	.short	0x00ff


	//----- nvinfo : EIATTR_NUM_BARRIERS
	.align		4
        /*0030*/ 	.byte	0x02, 0x4c
        /*0032*/ 	.byte	0x01
	.zero		1


	//----- nvinfo : EIATTR_MERCURY_ISA_VERSION
	.align		4
        /*0034*/ 	.byte	0x03, 0x5f
        /*0036*/ 	.short	0x0101


	//----- nvinfo : EIATTR_VRC_CTA_INIT_COUNT
	.align		4
        /*0038*/ 	.byte	0x02, 0x4a
	.zero		1
	.zero		1


	//----- nvinfo : EIATTR_EXIT_INSTR_OFFSETS
	.align		4
        /*003c*/ 	.byte	0x04, 0x1c
        /*003e*/ 	.short	(.L_17 - .L_16)


	//   ....[0]....
.L_16:
        /*0040*/ 	.word	0x000001d0


	//   ....[1]....
        /*0044*/ 	.word	0x00000280


	//----- nvinfo : EIATTR_CBANK_PARAM_SIZE
	.align		4
.L_17:
        /*0048*/ 	.byte	0x03, 0x19
        /*004a*/ 	.short	0x0010


	//----- nvinfo : EIATTR_PARAM_CBANK
	.align		4
        /*004c*/ 	.byte	0x04, 0x0a
        /*004e*/ 	.short	(.L_19 - .L_18)
	.align		4
.L_18:
        /*0050*/ 	.word	index@(.nv.constant0._Z14matrixMulByGPUPA3000_iS0_)
        /*0054*/ 	.short	0x0380
        /*0056*/ 	.short	0x0010


	//----- nvinfo : EIATTR_SW_WAR
	.align		4
.L_19:
        /*0058*/ 	.byte	0x04, 0x36
        /*005a*/ 	.short	(.L_21 - .L_20)
.L_20:
        /*005c*/ 	.word	0x00000008
.L_21:


//--------------------- .nv.callgraph             --------------------------
	.section	.nv.callgraph,"",@"SHT_CUDA_CALLGRAPH"
	.align	4
	.sectionentsize	8
	.align		4
        /*0000*/ 	.word	0x00000000
	.align		4
        /*0004*/ 	.word	0xffffffff
	.align		4
        /*0008*/ 	.word	0x00000000
	.align		4
        /*000c*/ 	.word	0xfffffffe
	.align		4
        /*0010*/ 	.word	0x00000000
	.align		4
        /*0014*/ 	.word	0xfffffffd
	.align		4
        /*0018*/ 	.word	0x00000000
	.align		4
        /*001c*/ 	.word	0xfffffffc


//--------------------- .nv.constant4             --------------------------
	.section	.nv.constant4,"a",@progbits
	.align	8
	.align		8
.nv.constant4:
        /*0000*/ 	.dword	a
	.align		8
        /*0008*/ 	.dword	b
	.align		8
        /*0010*/ 	.dword	c
	.align		8
        /*0018*/ 	.dword	count


//--------------------- .text._Z14matrixMulByGPUPA3000_iS0_ --------------------------
	.section	.text._Z14matrixMulByGPUPA3000_iS0_,"ax",@progbits
	.align	128
        .global         _Z14matrixMulByGPUPA3000_iS0_
        .type           _Z14matrixMulByGPUPA3000_iS0_,@function
        .size           _Z14matrixMulByGPUPA3000_iS0_,(.L_x_1 - _Z14matrixMulByGPUPA3000_iS0_)
        .other          _Z14matrixMulByGPUPA3000_iS0_,@"STO_CUDA_ENTRY STV_DEFAULT"
_Z14matrixMulByGPUPA3000_iS0_:
.text._Z14matrixMulByGPUPA3000_iS0_:
[----:B------:R-:W-:Y:S01]  /*0000*/  LDC R1, c[0x0][0x37c] ;  /* 0x0000df00ff017b82 */ /* 0x000fe20000000800 */
[----:B------:R-:W0:Y:S07]  /*0010*/  S2R R13, SR_TID.Y ;  /* 0x00000000000d7919 */ /* 0x000e2e0000002200 */
[----:B------:R-:W1:Y:S01]  /*0020*/  S2UR UR5, SR_CTAID.Y ;  /* 0x00000000000579c3 */ /* 0x000e620000002600 */
[----:B------:R-:W2:Y:S01]  /*0030*/  LDCU UR6, c[0x0][0x360] ;  /* 0x00006c00ff0677ac */ /* 0x000ea20008000800 */
[----:B------:R-:W3:Y:S01]  /*0040*/  S2R R11, SR_TID.X ;  /* 0x00000000000b7919 */ /* 0x000ee20000002100 */
[----:B------:R-:W1:Y:S05]  /*0050*/  LDCU UR7, c[0x0][0x364] ;  /* 0x00006c80ff0777ac */ /* 0x000e6a0008000800 */
[----:B------:R-:W2:Y:S01]  /*0060*/  S2UR UR4, SR_CTAID.X ;  /* 0x00000000000479c3 */ /* 0x000ea20000002500 */
[----:B-1----:R-:W-:-:S06]  /*0070*/  UIMAD UR5, UR5, UR7, URZ ;  /* 0x00000007050572a4 */ /* 0x002fcc000f8e02ff */
[----:B0-----:R-:W-:Y:S01]  /*0080*/  VIADD R7, R13, UR5 ;  /* 0x000000050d077c36 */ /* 0x001fe20008000000 */
[----:B--2---:R-:W-:Y:S01]  /*0090*/  UIMAD UR4, UR4, UR6, URZ ;  /* 0x00000006040472a4 */ /* 0x004fe2000f8e02ff */
[----:B------:R-:W0:Y:S03]  /*00a0*/  LDCU.64 UR6, c[0x0][0x358] ;  /* 0x00006b00ff0677ac */ /* 0x000e260008000a00 */
[----:B------:R-:W-:Y:S02]  /*00b0*/  ISETP.GT.U32.AND P0, PT, R7, 0xbb7, PT ;  /* 0x00000bb70700780c */ /* 0x000fe40003f04070 */
[----:B---3--:R-:W-:-:S05]  /*00c0*/  VIADD R5, R11, UR4 ;  /* 0x000000040b057c36 */ /* 0x008fca0008000000 */
[----:B------:R-:W-:-:S13]  /*00d0*/  ISETP.GT.OR P0, PT, R5, 0xbb7, P0 ;  /* 0x00000bb70500780c */ /* 0x000fda0000704670 */
[----:B------:R-:W1:Y:S02]  /*00e0*/  @!P0 LDC.64 R2, c[0x0][0x380] ;  /* 0x0000e000ff028b82 */ /* 0x000e640000000a00 */
[----:B-1----:R-:W-:-:S04]  /*00f0*/  @!P0 IMAD.WIDE.U32 R2, R7, 0x2ee0, R2 ;  /* 0x00002ee007028825 */ /* 0x002fc800078e0002 */
[----:B------:R-:W-:-:S06]  /*0100*/  @!P0 IMAD.WIDE R2, R5, 0x4, R2 ;  /* 0x0000000405028825 */ /* 0x000fcc00078e0202 */
[----:B0-----:R-:W2:Y:S01]  /*0110*/  @!P0 LDG.E R2, desc[UR6][R2.64] ;  /* 0x0000000602028981 */ /* 0x001ea2000c1e1900 */
[----:B------:R-:W-:Y:S01]  /*0120*/  @!P0 MOV R0, 0x400 ;  /* 0x0000040000008802 */ /* 0x000fe20000000f00 */
[----:B------:R-:W-:Y:S01]  /*0130*/  VIADD R7, R11, UR5 ;  /* 0x000000050b077c36 */ /* 0x000fe20008000000 */
[----:B------:R-:W-:Y:S01]  /*0140*/  IADD3 R9, PT, PT, R13, UR4, RZ ;  /* 0x000000040d097c10 */ /* 0x000fe2000fffe0ff */
[----:B------:R-:W0:Y:S03]  /*0150*/  @!P0 S2R R5, SR_CgaCtaId ;  /* 0x0000000000058919 */ /* 0x000e260000008800 */
[----:B------:R-:W-:-:S04]  /*0160*/  ISETP.GT.AND P1, PT, R9, 0xbb7, PT ;  /* 0x00000bb70900780c */ /* 0x000fc80003f24270 */
[----:B------:R-:W-:Y:S02]  /*0170*/  ISETP.GT.U32.OR P1, PT, R7, 0xbb7, P1 ;  /* 0x00000bb70700780c */ /* 0x000fe40000f24470 */
[----:B0-----:R-:W-:-:S05]  /*0180*/  @!P0 LEA R0, R5, R0, 0x18 ;  /* 0x0000000005008211 */ /* 0x001fca00078ec0ff */
[----:B------:R-:W-:-:S05]  /*0190*/  @!P0 IMAD R0, R13, 0x84, R0 ;  /* 0x000000840d008824 */ /* 0x000fca00078e0200 */
[----:B------:R-:W-:-:S05]  /*01a0*/  @!P0 LEA R5, R11, R0, 0x2 ;  /* 0x000000000b058211 */ /* 0x000fca00078e10ff */
[----:B--2---:R0:W-:Y:S01]  /*01b0*/  @!P0 STS [R5], R2 ;  /* 0x0000000205008388 */ /* 0x0041e20000000800 */
[----:B------:R-:W-:Y:S06]  /*01c0*/  BAR.SYNC.DEFER_BLOCKING 0x0 ;  /* 0x0000000000007b1d */ /* 0x000fec0000010000 */
[----:B------:R-:W-:Y:S05]  /*01d0*/  @P1 EXIT ;  /* 0x000000000000194d */ /* 0x000fea0003800000 */
[----:B------:R-:W1:Y:S01]  /*01e0*/  S2R R3, SR_CgaCtaId ;  /* 0x0000000000037919 */ /* 0x000e620000008800 */
[----:B------:R-:W-:-:S04]  /*01f0*/  MOV R0, 0x400 ;  /* 0x0000040000007802 */ /* 0x000fc80000000f00 */
[----:B-1----:R-:W-:Y:S02]  /*0200*/  LEA R0, R3, R0, 0x18 ;  /* 0x0000000003007211 */ /* 0x002fe400078ec0ff */
[----:B0-----:R-:W0:Y:S03]  /*0210*/  LDC.64 R2, c[0x0][0x388] ;  /* 0x0000e200ff027b82 */ /* 0x001e260000000a00 */
[----:B------:R-:W-:-:S04]  /*0220*/  IMAD R0, R11, 0x84, R0 ;  /* 0x000000840b007824 */ /* 0x000fc800078e0200 */
[----:B------:R-:W-:-:S05]  /*0230*/  IMAD R0, R13, 0x4, R0 ;  /* 0x000000040d007824 */ /* 0x000fca00078e0200 */
[----:B------:R-:W1:Y:S01]  /*0240*/  LDS R5, [R0] ;  /* 0x0000000000057984 */ /* 0x000e620000000800 */
[----:B0-----:R-:W-:-:S04]  /*0250*/  IMAD.WIDE R2, R9, 0x2ee0, R2 ;  /* 0x00002ee009027825 */ /* 0x001fc800078e0202 */
[----:B------:R-:W-:-:S05]  /*0260*/  IMAD.WIDE.U32 R2, R7, 0x4, R2 ;  /* 0x0000000407027825 */ /* 0x000fca00078e0002 */
[----:B-1----:R-:W-:Y:S01]  /*0270*/  STG.E desc[UR6][R2.64], R5 ;  /* 0x0000000502007986 */ /* 0x002fe2000c101906 */
[----:B------:R-:W-:Y:S05]  /*0280*/  EXIT ;  /* 0x000000000000794d */ /* 0x000fea0003800000 */
.L_x_0:
[----:B------:R-:W-:-:S00]  /*0290*/  BRA `(.L_x_0) ;  /* 0xfffffffc00fc7947 */ /* 0x000fc0000383ffff */
[----:B------:R-:W-:-:S00]  /*02a0*/  NOP ;  /* 0x0000000000007918 */ /* 0x000fc00000000000 */
        /* <DEDUP_REMOVED lines=13> */
.L_x_1:


//--------------------- .nv.shared._Z14matrixMulByGPUPA3000_iS0_ --------------------------
	.section	.nv.shared._Z14matrixMulByGPUPA3000_iS0_,"aw",@nobits
	.sectionflags	@""
	.align	4
.nv.shared._Z14matrixMulByGPUPA3000_iS0_:
	.zero		5380


//--------------------- .nv.shared.reserved.0     --------------------------
	.section	.nv.shared.reserved.0,"aw",@nobits
	.weak		__nv_reservedSMEM_offset_0_alias
	.size		__nv_reservedSMEM_offset_0_alias, 0, 64
	.other		__nv_reservedSMEM_offset_0_alias,@"STO_CUDA_RESERVED_SHARED STV_DEFAULT"
__nv_reservedSMEM_offset_0_alias:
	.zero		0
	.zero		64


//--------------------- .nv.global                --------------------------
	.section	.nv.global,"aw",@nobits
	.align	4
.nv.global:
	.type		count,@object
	.size		count,(c - count)
	.other		count,@"STV_DEFAULT STO_CUDA_MANAGED"
count:
	.zero		4
	.type		c,@object
	.size		c,(a - c)
	.other		c,@"STV_DEFAULT STO_CUDA_MANAGED"
c:
	.zero		36000000
	.type		a,@object
	.size		a,(b - a)
	.other		a,@"STV_DEFAULT STO_CUDA_MANAGED"
a:
	.zero		36000000
	.type		b,@object
	.size		b,(.L_1 - b)
	.other		b,@"STV_DEFAULT STO_CUDA_MANAGED"
b:
	.zero		36000000
.L_1:


//--------------------- .nv.constant0._Z14matrixMulByGPUPA3000_iS0_ --------------------------
	.section	.nv.constant0._Z14matrixMulByGPUPA3000_iS0_,"a",@progbits
	.sectionflags	@""
	.align	4
.nv.constant0._Z14matrixMulByGPUPA3000_iS0_:
	.zero		912


//--------------------- SYMBOLS --------------------------

	.type		.nv.reservedSmem.offset0,@object
	.size		.nv.reservedSmem.offset0,0x4
	.type		.nv.reservedSmem.cap,@object
	.size		.nv.reservedSmem.cap,0x4
